	.headerflags	@"EF_CUDA_TEXMODE_UNIFIED EF_CUDA_64BIT_ADDRESS EF_CUDA_ACCELERATORS EF_CUDA_SM90 EF_CUDA_VIRTUAL_SM(EF_CUDA_SM90)"
	.elftype	@"ET_EXEC"


//--------------------- .nv.info                  --------------------------
	.section	.nv.info,"",@"SHT_CUDA_INFO"
	.align	4


	//----- nvinfo : EIATTR_REGCOUNT
	.align		4
        /*0000*/ 	.byte	0x04, 0x2f
        /*0002*/ 	.short	(.L_1 - .L_0)
	.align		4
.L_0:
        /*0004*/ 	.word	index@(triton_poi_fused_clone_12)
        /*0008*/ 	.word	0x0000000f


	//----- nvinfo : EIATTR_MIN_STACK_SIZE
	.align		4
.L_1:
        /*000c*/ 	.byte	0x04, 0x12
        /*000e*/ 	.short	(.L_3 - .L_2)
	.align		4
.L_2:
        /*0010*/ 	.word	index@(triton_poi_fused_clone_12)
        /*0014*/ 	.word	0x00000000


	//----- nvinfo : EIATTR_FRAME_SIZE
	.align		4
.L_3:
        /*0018*/ 	.byte	0x04, 0x11
        /*001a*/ 	.short	(.L_5 - .L_4)
	.align		4
.L_4:
        /*001c*/ 	.word	index@(triton_poi_fused_clone_12)
        /*0020*/ 	.word	0x00000000


	//----- nvinfo : EIATTR_MIN_STACK_SIZE
	.align		4
.L_5:
        /*0024*/ 	.byte	0x04, 0x12
        /*0026*/ 	.short	(.L_7 - .L_6)
	.align		4
.L_6:
        /*0028*/ 	.word	index@(triton_poi_fused_clone_12)
        /*002c*/ 	.word	0x00000000
.L_7:


//--------------------- .nv.info.triton_poi_fused_clone_12 --------------------------
	.section	.nv.info.triton_poi_fused_clone_12,"",@"SHT_CUDA_INFO"
	.sectionflags	@""
	.align	4


	//----- nvinfo : EIATTR_CUDA_API_VERSION
	.align		4
        /*0000*/ 	.byte	0x04, 0x37
        /*0002*/ 	.short	(.L_9 - .L_8)
.L_8:
        /*0004*/ 	.word	0x0000007c


	//----- nvinfo : EIATTR_KPARAM_INFO
	.align		4
.L_9:
        /*0008*/ 	.byte	0x04, 0x17
        /*000a*/ 	.short	(.L_11 - .L_10)
.L_10:
        /*000c*/ 	.word	0x00000000
        /*0010*/ 	.short	0x0003
        /*0012*/ 	.short	0x0014
        /*0014*/ 	.byte	0x00, 0xf0, 0x11, 0x00


	//----- nvinfo : EIATTR_KPARAM_INFO
	.align		4
.L_11:
        /*0018*/ 	.byte	0x04, 0x17
        /*001a*/ 	.short	(.L_13 - .L_12)
.L_12:
        /*001c*/ 	.word	0x00000000
        /*0020*/ 	.short	0x0002
        /*0022*/ 	.short	0x0010
        /*0024*/ 	.byte	0x00, 0xf0, 0x11, 0x00


	//----- nvinfo : EIATTR_KPARAM_INFO
	.align		4
.L_13:
        /*0028*/ 	.byte	0x04, 0x17
        /*002a*/ 	.short	(.L_15 - .L_14)
.L_14:
        /*002c*/ 	.word	0x00000000
        /*0030*/ 	.short	0x0001
        /*0032*/ 	.short	0x0008
        /*0034*/ 	.byte	0x00, 0xf4, 0x21, 0x00


	//----- nvinfo : EIATTR_KPARAM_INFO
	.align		4
.L_15:
        /*0038*/ 	.byte	0x04, 0x17
        /*003a*/ 	.short	(.L_17 - .L_16)
.L_16:
        /*003c*/ 	.word	0x00000000
        /*0040*/ 	.short	0x0000
        /*0042*/ 	.short	0x0000
        /*0044*/ 	.byte	0x00, 0xf4, 0x21, 0x00


	//----- nvinfo : EIATTR_SPARSE_MMA_MASK
	.align		4
.L_17:
        /*0048*/ 	.byte	0x03, 0x50
        /*004a*/ 	.short	0x0000


	//----- nvinfo : EIATTR_MAXREG_COUNT
	.align		4
        /*004c*/ 	.byte	0x03, 0x1b
        /*004e*/ 	.short	0x00ff


	//----- nvinfo : EIATTR_EXIT_INSTR_OFFSETS
	.align		4
        /*0050*/ 	.byte	0x04, 0x1c
        /*0052*/ 	.short	(.L_19 - .L_18)


	//   ....[0]....
.L_18:
        /*0054*/ 	.word	0x00000330


	//   ....[1]....
        /*0058*/ 	.word	0x000003a0


	//----- nvinfo : EIATTR_REQNTID
	.align		4
.L_19:
        /*005c*/ 	.byte	0x04, 0x10
        /*005e*/ 	.short	(.L_21 - .L_20)
.L_20:
        /*0060*/ 	.word	0x00000020
        /*0064*/ 	.word	0x00000001
        /*0068*/ 	.word	0x00000001


	//----- nvinfo : EIATTR_CBANK_PARAM_SIZE
	.align		4
.L_21:
        /*006c*/ 	.byte	0x03, 0x19
        /*006e*/ 	.short	0x0018


	//----- nvinfo : EIATTR_PARAM_CBANK
	.align		4
        /*0070*/ 	.byte	0x04, 0x0a
        /*0072*/ 	.short	(.L_23 - .L_22)
	.align		4
.L_22:
        /*0074*/ 	.word	index@(.nv.constant0.triton_poi_fused_clone_12)
        /*0078*/ 	.short	0x0210
        /*007a*/ 	.short	0x0018


	//----- nvinfo : EIATTR_SW_WAR
	.align		4
.L_23:
        /*007c*/ 	.byte	0x04, 0x36
        /*007e*/ 	.short	(.L_25 - .L_24)
.L_24:
        /*0080*/ 	.word	0x00000008
.L_25:


//--------------------- .nv.callgraph             --------------------------
	.section	.nv.callgraph,"",@"SHT_CUDA_CALLGRAPH"
	.align	4
	.sectionentsize	8
	.align		4
        /*0000*/ 	.word	0x00000000
	.align		4
        /*0004*/ 	.word	0xffffffff
	.align		4
        /*0008*/ 	.word	0x00000000
	.align		4
        /*000c*/ 	.word	0xfffffffe
	.align		4
        /*0010*/ 	.word	0x00000000
	.align		4
        /*0014*/ 	.word	0xfffffffd
	.align		4
        /*0018*/ 	.word	0x00000000
	.align		4
        /*001c*/ 	.word	0xfffffffc


//--------------------- .text.triton_poi_fused_clone_12 --------------------------
	.section	.text.triton_poi_fused_clone_12,"ax",@progbits
	.sectionflags	@"SHF_BARRIERS=1"
	.align	128
        .global         triton_poi_fused_clone_12
        .type           triton_poi_fused_clone_12,@function
        .size           triton_poi_fused_clone_12,(.L_x_1 - triton_poi_fused_clone_12)
        .other          triton_poi_fused_clone_12,@"STO_CUDA_ENTRY STV_DEFAULT"
triton_poi_fused_clone_12:
.text.triton_poi_fused_clone_12:
[----:B------:R-:W0:Y:S02]  /*0000*/  LDC R1, c[0x0][0x28] ;  /* 0x00000a00ff017b82 */ /* 0x000e240000000800 */
[----:B------:R-:W1:Y:S01]  /*0010*/  S2R R0, SR_CTAID.Y ;  /* 0x0000000000007919 */ /* 0x000e620000002600 */
[----:B------:R-:W2:Y:S01]  /*0020*/  LDC.64 R2, c[0x0][0x210] ;  /* 0x00008400ff027b82 */ /* 0x000ea20000000a00 */
[----:B------:R-:W-:Y:S01]  /*0030*/  ULDC.64 UR6, c[0x0][0x208] ;  /* 0x0000820000067ab9 */ /* 0x000fe20000000a00 */
[----:B------:R-:W3:Y:S01]  /*0040*/  S2R R12, SR_TID.X ;  /* 0x00000000000c7919 */ /* 0x000ee20000002100 */
[----:B------:R-:W4:Y:S01]  /*0050*/  S2R R6, SR_CTAID.X ;  /* 0x0000000000067919 */ /* 0x000f220000002500 */
[----:B-1----:R-:W-:Y:S02]  /*0060*/  IMAD.SHL.U32 R0, R0, 0x10, RZ ;  /* 0x0000001000007824 */ /* 0x002fe400078e00ff */
[----:B---3--:R-:W-:Y:S01]  /*0070*/  IMAD.SHL.U32 R5, R12, 0x2, RZ ;  /* 0x000000020c057824 */ /* 0x008fe200078e00ff */
[----:B------:R-:W-:Y:S01]  /*0080*/  SHF.R.U32.HI R9, RZ, 0x3, R12 ;  /* 0x00000003ff097819 */ /* 0x000fe2000001160c */
[----:B----4-:R-:W-:-:S03]  /*0090*/  IMAD.SHL.U32 R6, R6, 0x4, RZ ;  /* 0x0000000406067824 */ /* 0x010fc600078e00ff */
[----:B------:R-:W-:Y:S02]  /*00a0*/  LOP3.LUT R4, R0, 0xe, R5, 0xf8, !PT ;  /* 0x0000000e00047812 */ /* 0x000fe400078ef805 */
[----:B------:R-:W-:Y:S02]  /*00b0*/  SGXT.U32 R9, R9, 0x2 ;  /* 0x000000020909781a */ /* 0x000fe40000000000 */
[----:B------:R-:W-:-:S04]  /*00c0*/  SHF.R.S32.HI R7, RZ, 0x1f, R4 ;  /* 0x0000001fff077819 */ /* 0x000fc80000011404 */
[----:B------:R-:W-:Y:S02]  /*00d0*/  LEA.HI R8, R7, R4, RZ, 0x2 ;  /* 0x0000000407087211 */ /* 0x000fe400078f10ff */
[----:B------:R-:W-:Y:S02]  /*00e0*/  LOP3.LUT R7, R6, R9, RZ, 0xfc, !PT ;  /* 0x0000000906077212 */ /* 0x000fe400078efcff */
[C---:B------:R-:W-:Y:S01]  /*00f0*/  LOP3.LUT R11, R8.reuse, 0xfffffffc, RZ, 0xc0, !PT ;  /* 0xfffffffc080b7812 */ /* 0x040fe200078ec0ff */
[----:B------:R-:W-:Y:S01]  /*0100*/  IMAD.SHL.U32 R8, R8, 0x8, RZ ;  /* 0x0000000808087824 */ /* 0x000fe200078e00ff */
[----:B------:R-:W-:-:S03]  /*0110*/  ISETP.GE.AND P0, PT, R7, 0x4, PT ;  /* 0x000000040700780c */ /* 0x000fc60003f06270 */
[C---:B------:R-:W-:Y:S01]  /*0120*/  IMAD.IADD R10, R4.reuse, 0x1, -R11 ;  /* 0x00000001040a7824 */ /* 0x040fe200078e0a0b */
[----:B------:R-:W-:-:S03]  /*0130*/  ISETP.LT.AND P0, PT, R4, 0x10, !P0 ;  /* 0x000000100400780c */ /* 0x000fc60004701270 */
[----:B------:R-:W-:Y:S01]  /*0140*/  IMAD R10, R7, 0x8, R10 ;  /* 0x00000008070a7824 */ /* 0x000fe200078e020a */
[----:B------:R-:W-:-:S04]  /*0150*/  LOP3.LUT R7, R8, 0xffffffe0, RZ, 0xc0, !PT ;  /* 0xffffffe008077812 */ /* 0x000fc800078ec0ff */
[----:B------:R-:W-:Y:S02]  /*0160*/  IADD3 R7, R10, 0x4, R7 ;  /* 0x000000040a077810 */ /* 0x000fe40007ffe007 */
[----:B------:R-:W-:-:S03]  /*0170*/  CS2R R10, SRZ ;  /* 0x00000000000a7805 */ /* 0x000fc6000001ff00 */
[----:B--2---:R-:W-:-:S05]  /*0180*/  IMAD.WIDE R2, R7, 0x4, R2 ;  /* 0x0000000407027825 */ /* 0x004fca00078e0202 */
[----:B------:R1:W2:Y:S01]  /*0190*/  @P0 LDG.E.EL.64 R10, desc[UR6][R2.64] ;  /* 0x00000006020a0981 */ /* 0x0002a2000c2e1b00 */
[----:B------:R-:W3:Y:S01]  /*01a0*/  S2UR UR5, SR_CgaCtaId ;  /* 0x00000000000579c3 */ /* 0x000ee20000008800 */
[----:B------:R-:W-:Y:S01]  /*01b0*/  IMAD.SHL.U32 R4, R12, 0x8, RZ ;  /* 0x000000080c047824 */ /* 0x000fe200078e00ff */
[----:B------:R-:W-:Y:S01]  /*01c0*/  UMOV UR4, 0x400 ;  /* 0x0000040000047882 */ /* 0x000fe20000000000 */
[----:B------:R-:W-:Y:S02]  /*01d0*/  SHF.R.U32.HI R7, RZ, 0x1, R12 ;  /* 0x00000001ff077819 */ /* 0x000fe4000001160c */
[----:B------:R-:W-:Y:S02]  /*01e0*/  LOP3.LUT R6, R6, 0x2, R5, 0xf8, !PT ;  /* 0x0000000206067812 */ /* 0x000fe400078ef805 */
[----:B------:R-:W-:Y:S02]  /*01f0*/  LOP3.LUT R4, R4, 0x38, RZ, 0xc0, !PT ;  /* 0x0000003804047812 */ /* 0x000fe400078ec0ff */
[----:B------:R-:W-:-:S02]  /*0200*/  SGXT.U32 R7, R7, 0x4 ;  /* 0x000000040707781a */ /* 0x000fc40000000000 */
[C---:B------:R-:W-:Y:S02]  /*0210*/  LOP3.LUT R9, R4.reuse, R9, RZ, 0xfc, !PT ;  /* 0x0000000904097212 */ /* 0x040fe400078efcff */
[C---:B-1----:R-:W-:Y:S02]  /*0220*/  LOP3.LUT R2, R4.reuse, 0x4, RZ, 0xfc, !PT ;  /* 0x0000000404027812 */ /* 0x042fe400078efcff */
[-C--:B------:R-:W-:Y:S02]  /*0230*/  LEA.HI R4, R4, R9.reuse, RZ, 0x1e ;  /* 0x0000000904047211 */ /* 0x080fe400078ff0ff */
[----:B------:R-:W-:Y:S02]  /*0240*/  LEA.HI R2, R2, R9, RZ, 0x1e ;  /* 0x0000000902027211 */ /* 0x000fe400078ff0ff */
[----:B------:R-:W-:Y:S02]  /*0250*/  LOP3.LUT R7, R0, R7, RZ, 0xfc, !PT ;  /* 0x0000000700077212 */ /* 0x000fe400078efcff */
[----:B------:R-:W-:-:S02]  /*0260*/  ISETP.GE.AND P0, PT, R6, 0x4, PT ;  /* 0x000000040600780c */ /* 0x000fc40003f06270 */
[----:B------:R-:W-:Y:S01]  /*0270*/  LOP3.LUT R0, R5, 0x3e, RZ, 0xc0, !PT ;  /* 0x0000003e05007812 */ /* 0x000fe200078ec0ff */
[----:B---3--:R-:W-:Y:S01]  /*0280*/  UPRMT UR4, UR5, 0x654, UR4 ;  /* 0x0000065405047896 */ /* 0x008fe20008000004 */
[----:B------:R-:W-:Y:S02]  /*0290*/  SHF.R.U32.HI R5, RZ, 0x2, R5 ;  /* 0x00000002ff057819 */ /* 0x000fe40000011605 */
[----:B------:R-:W-:Y:S02]  /*02a0*/  ISETP.LT.AND P0, PT, R7, 0x10, !P0 ;  /* 0x000000100700780c */ /* 0x000fe40004701270 */
[----:B------:R-:W-:Y:S02]  /*02b0*/  SGXT.U32 R5, R5, 0x4 ;  /* 0x000000040505781a */ /* 0x000fe40000000000 */
[----:B------:R-:W-:Y:S02]  /*02c0*/  LEA R3, R4, UR4, 0x2 ;  /* 0x0000000404037c11 */ /* 0x000fe4000f8e10ff */
[----:B------:R-:W-:Y:S01]  /*02d0*/  LEA R2, R2, UR4, 0x2 ;  /* 0x0000000402027c11 */ /* 0x000fe2000f8e10ff */
[----:B------:R-:W-:-:S05]  /*02e0*/  IMAD.IADD R0, R0, 0x1, R5 ;  /* 0x0000000100007824 */ /* 0x000fca00078e0205 */
[----:B------:R-:W-:Y:S01]  /*02f0*/  LEA R0, R0, UR4, 0x2 ;  /* 0x0000000400007c11 */ /* 0x000fe2000f8e10ff */
[----:B--2---:R1:W-:Y:S04]  /*0300*/  STS [R3], R10 ;  /* 0x0000000a03007388 */ /* 0x0043e80000000800 */
[----:B------:R1:W-:Y:S01]  /*0310*/  STS [R2+0x10], R11 ;  /* 0x0000100b02007388 */ /* 0x0003e20000000800 */
[----:B------:R-:W-:Y:S06]  /*0320*/  BAR.SYNC.DEFER_BLOCKING 0x0 ;  /* 0x0000000000007b1d */ /* 0x000fec0000010000 */
[----:B-1----:R-:W-:Y:S05]  /*0330*/  @!P0 EXIT ;  /* 0x000000000000894d */ /* 0x002fea0003800000 */
[----:B------:R-:W-:Y:S01]  /*0340*/  LDS R4, [R0] ;  /* 0x0000000000047984 */ /* 0x000fe20000000800 */
[----:B------:R-:W0:Y:S01]  /*0350*/  LDC.64 R2, c[0x0][0x218] ;  /* 0x00008600ff027b82 */ /* 0x000e220000000a00 */
[----:B------:R-:W-:Y:S02]  /*0360*/  IMAD R7, R7, 0x4, R6 ;  /* 0x0000000407077824 */ /* 0x000fe400078e0206 */
[----:B------:R-:W1:Y:S02]  /*0370*/  LDS R5, [R0+0x4] ;  /* 0x0000040000057984 */ /* 0x000e640000000800 */
[----:B0-----:R-:W-:-:S05]  /*0380*/  IMAD.WIDE R2, R7, 0x4, R2 ;  /* 0x0000000407027825 */ /* 0x001fca00078e0202 */
[----:B-1----:R-:W-:Y:S01]  /*0390*/  STG.E.64 desc[UR6][R2.64], R4 ;  /* 0x0000000402007986 */ /* 0x002fe2000c101b06 */
[----:B------:R-:W-:Y:S05]  /*03a0*/  EXIT ;  /* 0x000000000000794d */ /* 0x000fea0003800000 */
.L_x_0:
[----:B------:R-:W-:-:S00]  /*03b0*/  BRA `(.L_x_0) ;  /* 0xfffffffc00fc7947 */ /* 0x000fc0000383ffff */
[----:B------:R-:W-:-:S00]  /*03c0*/  NOP ;  /* 0x0000000000007918 */ /* 0x000fc00000000000 */
        /* <DEDUP_REMOVED lines=11> */
.L_x_1:


//--------------------- .nv.shared.triton_poi_fused_clone_12 --------------------------
	.section	.nv.shared.triton_poi_fused_clone_12,"aw",@nobits
	.sectionflags	@""
	.align	16
	.zero		1024


//--------------------- .nv.constant0.triton_poi_fused_clone_12 --------------------------
	.section	.nv.constant0.triton_poi_fused_clone_12,"a",@progbits
	.sectionflags	@""
	.align	4
.nv.constant0.triton_poi_fused_clone_12:
	.zero		552
